//
// Generated by NVIDIA NVVM Compiler
//
// Compiler Build ID: CL-36424714
// Cuda compilation tools, release 13.0, V13.0.88
// Based on NVVM 20.0.0
//

.version 9.0
.target sm_100
.address_size 64

	// .globl	_Z23shared_transpose_kernelPKfPfii
// _ZZ23shared_transpose_kernelPKfPfiiE4tile has been demoted

.visible .entry _Z23shared_transpose_kernelPKfPfii(
	.param .u64 .ptr .align 1 _Z23shared_transpose_kernelPKfPfii_param_0,
	.param .u64 .ptr .align 1 _Z23shared_transpose_kernelPKfPfii_param_1,
	.param .u32 _Z23shared_transpose_kernelPKfPfii_param_2,
	.param .u32 _Z23shared_transpose_kernelPKfPfii_param_3
)
{
	.reg .pred 	%p<7>;
	.reg .b32 	%r<25>;
	.reg .b32 	%f<3>;
	.reg .b64 	%rd<9>;
	// demoted variable
	.shared .align 4 .b8 _ZZ23shared_transpose_kernelPKfPfiiE4tile[4224];
	ld.param.u64 	%rd1, [_Z23shared_transpose_kernelPKfPfii_param_0];
	ld.param.u64 	%rd2, [_Z23shared_transpose_kernelPKfPfii_param_1];
	ld.param.u32 	%r11, [_Z23shared_transpose_kernelPKfPfii_param_2];
	ld.param.u32 	%r10, [_Z23shared_transpose_kernelPKfPfii_param_3];
	mov.u32 	%r12, %ctaid.x;
	shl.b32 	%r1, %r12, 5;
	mov.u32 	%r2, %tid.x;
	add.s32 	%r3, %r1, %r2;
	mov.u32 	%r13, %ctaid.y;
	shl.b32 	%r4, %r13, 5;
	mov.u32 	%r5, %tid.y;
	add.s32 	%r14, %r4, %r5;
	setp.ge.s32 	%p1, %r3, %r10;
	setp.ge.s32 	%p2, %r14, %r11;
	or.pred  	%p3, %p1, %p2;
	@%p3 bra 	$L__BB0_2;
	cvta.to.global.u64 	%rd3, %rd1;
	mad.lo.s32 	%r15, %r10, %r14, %r3;
	mul.wide.s32 	%rd4, %r15, 4;
	add.s64 	%rd5, %rd3, %rd4;
	ld.global.nc.f32 	%f1, [%rd5];
	mov.u32 	%r16, _ZZ23shared_transpose_kernelPKfPfiiE4tile;
	mad.lo.s32 	%r17, %r5, 132, %r16;
	shl.b32 	%r18, %r2, 2;
	add.s32 	%r19, %r17, %r18;
	st.shared.f32 	[%r19], %f1;
$L__BB0_2:
	bar.sync 	0;
	add.s32 	%r7, %r4, %r2;
	add.s32 	%r8, %r1, %r5;
	setp.ge.s32 	%p4, %r7, %r11;
	setp.ge.s32 	%p5, %r8, %r10;
	or.pred  	%p6, %p4, %p5;
	@%p6 bra 	$L__BB0_4;
	mov.u32 	%r20, _ZZ23shared_transpose_kernelPKfPfiiE4tile;
	mad.lo.s32 	%r21, %r2, 132, %r20;
	shl.b32 	%r22, %r5, 2;
	add.s32 	%r23, %r21, %r22;
	ld.shared.f32 	%f2, [%r23];
	mad.lo.s32 	%r24, %r11, %r8, %r7;
	cvta.to.global.u64 	%rd6, %rd2;
	mul.wide.s32 	%rd7, %r24, 4;
	add.s64 	%rd8, %rd6, %rd7;
	st.global.f32 	[%rd8], %f2;
$L__BB0_4:
	ret;

}


// ===== COMPILED SASS (sm_100) =====

	.target	sm_100

	.elftype	@"ET_EXEC"


//--------------------- .note.nv.tkinfo           --------------------------
	.section	.note.nv.tkinfo,"",@"SHT_NOTE"
	.sectionflags	@"SHF_NOTE_NV_TKINFO"
	.tkinfo
        /*0018*/ 	.word	0x00000002
        /*0030*/ 	.string	""
        /*0030*/ 	.string	"ptxas"
        /*0030*/ 	.string	"Cuda compilation tools, release 13.0, V13.0.88"
        /*0030*/ 	.string	"Build cuda_13.0.r13.0/compiler.36424714_0"
        /*0030*/ 	.string	"-arch sm_100 -m 64 "



//--------------------- .note.nv.cuinfo           --------------------------
	.section	.note.nv.cuinfo,"",@"SHT_NOTE"
	.sectionflags	@"SHF_NOTE_NV_CUINFO"
        /*0018*/ 	.short	0x0002
        /*001a*/ 	.short	0x0064
        /*001c*/ 	.short	0x0082
	.zero		2


//--------------------- .nv.info                  --------------------------
	.section	.nv.info,"",@"SHT_CUDA_INFO"
	.align	4


	//----- nvinfo : EIATTR_REGCOUNT
	.align		4
        /*0000*/ 	.byte	0x04, 0x2f
        /*0002*/ 	.short	(.L_1 - .L_0)
	.align		4
.L_0:
        /*0004*/ 	.word	index@(_Z23shared_transpose_kernelPKfPfii)
        /*0008*/ 	.word	0x0000000c


	//----- nvinfo : EIATTR_FRAME_SIZE
	.align		4
.L_1:
        /*000c*/ 	.byte	0x04, 0x11
        /*000e*/ 	.short	(.L_3 - .L_2)
	.align		4
.L_2:
        /*0010*/ 	.word	index@(_Z23shared_transpose_kernelPKfPfii)
        /*0014*/ 	.word	0x00000000


	//----- nvinfo : EIATTR_MIN_STACK_SIZE
	.align		4
.L_3:
        /*0018*/ 	.byte	0x04, 0x12
        /*001a*/ 	.short	(.L_5 - .L_4)
	.align		4
.L_4:
        /*001c*/ 	.word	index@(_Z23shared_transpose_kernelPKfPfii)
        /*0020*/ 	.word	0x00000000
.L_5:


//--------------------- .nv.compat                --------------------------
	.section	.nv.compat,"",@"SHT_CUDA_COMPAT_INFO"
	.align	4
        /*0000*/ 	.byte	0x02, 0x09, 0x00, 0x00, 0x02, 0x02, 0x01, 0x00, 0x02, 0x05, 0x05, 0x00, 0x03, 0x07, 0x01, 0x01
        /*0010*/ 	.byte	0x02, 0x03, 0x00, 0x00, 0x02, 0x06, 0x01, 0x00, 0x04, 0x0b, 0x08, 0x00, 0x09, 0x00, 0x00, 0x00
        /*0020*/ 	.byte	0x00, 0x00, 0x00, 0x00


//--------------------- .nv.info._Z23shared_transpose_kernelPKfPfii --------------------------
	.section	.nv.info._Z23shared_transpose_kernelPKfPfii,"",@"SHT_CUDA_INFO"
	.sectionflags	@""
	.align	4


	//----- nvinfo : EIATTR_CUDA_API_VERSION
	.align		4
        /*0000*/ 	.byte	0x04, 0x37
        /*0002*/ 	.short	(.L_7 - .L_6)
.L_6:
        /*0004*/ 	.word	0x00000082


	//----- nvinfo : EIATTR_KPARAM_INFO
	.align		4
.L_7:
        /*0008*/ 	.byte	0x04, 0x17
        /*000a*/ 	.short	(.L_9 - .L_8)
.L_8:
        /*000c*/ 	.word	0x00000000
        /*0010*/ 	.short	0x0003
        /*0012*/ 	.short	0x0014
        /*0014*/ 	.byte	0x00, 0xf0, 0x11, 0x00


	//----- nvinfo : EIATTR_KPARAM_INFO
	.align		4
.L_9:
        /*0018*/ 	.byte	0x04, 0x17
        /*001a*/ 	.short	(.L_11 - .L_10)
.L_10:
        /*001c*/ 	.word	0x00000000
        /*0020*/ 	.short	0x0002
        /*0022*/ 	.short	0x0010
        /*0024*/ 	.byte	0x00, 0xf0, 0x11, 0x00


	//----- nvinfo : EIATTR_KPARAM_INFO
	.align		4
.L_11:
        /*0028*/ 	.byte	0x04, 0x17
        /*002a*/ 	.short	(.L_13 - .L_12)
.L_12:
        /*002c*/ 	.word	0x00000000
        /*0030*/ 	.short	0x0001
        /*0032*/ 	.short	0x0008
        /*0034*/ 	.byte	0x00, 0xf5, 0x21, 0x00


	//----- nvinfo : EIATTR_KPARAM_INFO
	.align		4
.L_13:
        /*0038*/ 	.byte	0x04, 0x17
        /*003a*/ 	.short	(.L_15 - .L_14)
.L_14:
        /*003c*/ 	.word	0x00000000
        /*0040*/ 	.short	0x0000
        /*0042*/ 	.short	0x0000
        /*0044*/ 	.byte	0x00, 0xf5, 0x21, 0x00


	//----- nvinfo : EIATTR_SPARSE_MMA_MASK
	.align		4
.L_15:
        /*0048*/ 	.byte	0x03, 0x50
        /*004a*/ 	.short	0x0000


	//----- nvinfo : EIATTR_MAXREG_COUNT
	.align		4
        /*004c*/ 	.byte	0x03, 0x1b
        /*004e*/ 	.short	0x00ff


	//----- nvinfo : EIATTR_NUM_BARRIERS
	.align		4
        /*0050*/ 	.byte	0x02, 0x4c
        /*0052*/ 	.byte	0x01
	.zero		1


	//----- nvinfo : EIATTR_MERCURY_ISA_VERSION
	.align		4
        /*0054*/ 	.byte	0x03, 0x5f
        /*0056*/ 	.short	0x0101


	//----- nvinfo : EIATTR_VRC_CTA_INIT_COUNT
	.align		4
        /*0058*/ 	.byte	0x02, 0x4a
	.zero		1
	.zero		1


	//----- nvinfo : EIATTR_EXIT_INSTR_OFFSETS
	.align		4
        /*005c*/ 	.byte	0x04, 0x1c
        /*005e*/ 	.short	(.L_17 - .L_16)


	//   ....[0]....
.L_16:
        /*0060*/ 	.word	0x000001a0


	//   ....[1]....
        /*0064*/ 	.word	0x00000250


	//----- nvinfo : EIATTR_CBANK_PARAM_SIZE
	.align		4
.L_17:
        /*0068*/ 	.byte	0x03, 0x19
        /*006a*/ 	.short	0x0018


	//----- nvinfo : EIATTR_PARAM_CBANK
	.align		4
        /*006c*/ 	.byte	0x04, 0x0a
        /*006e*/ 	.short	(.L_19 - .L_18)
	.align		4
.L_18:
        /*0070*/ 	.word	index@(.nv.constant0._Z23shared_transpose_kernelPKfPfii)
        /*0074*/ 	.short	0x0380
        /*0076*/ 	.short	0x0018


	//----- nvinfo : EIATTR_SW_WAR
	.align		4
.L_19:
        /*0078*/ 	.byte	0x04, 0x36
        /*007a*/ 	.short	(.L_21 - .L_20)
.L_20:
        /*007c*/ 	.word	0x00000008
.L_21:


//--------------------- .nv.callgraph             --------------------------
	.section	.nv.callgraph,"",@"SHT_CUDA_CALLGRAPH"
	.align	4
	.sectionentsize	8
	.align		4
        /*0000*/ 	.word	0x00000000
	.align		4
        /*0004*/ 	.word	0xffffffff
	.align		4
        /*0008*/ 	.word	0x00000000
	.align		4
        /*000c*/ 	.word	0xfffffffe
	.align		4
        /*0010*/ 	.word	0x00000000
	.align		4
        /*0014*/ 	.word	0xfffffffd
	.align		4
        /*0018*/ 	.word	0x00000000
	.align		4
        /*001c*/ 	.word	0xfffffffc


//--------------------- .text._Z23shared_transpose_kernelPKfPfii --------------------------
	.section	.text._Z23shared_transpose_kernelPKfPfii,"ax",@progbits
	.align	128
        .global         _Z23shared_transpose_kernelPKfPfii
        .type           _Z23shared_transpose_kernelPKfPfii,@function
        .size           _Z23shared_transpose_kernelPKfPfii,(.L_x_1 - _Z23shared_transpose_kernelPKfPfii)
        .other          _Z23shared_transpose_kernelPKfPfii,@"STO_CUDA_ENTRY STV_DEFAULT"
_Z23shared_transpose_kernelPKfPfii:
.text._Z23shared_transpose_kernelPKfPfii:
[----:B------:R-:W-:Y:S01]  /*0000*/  LDC R1, c[0x0][0x37c] ;  /* 0x0000df00ff017b82 */ /* 0x000fe20000000800 */
[----:B------:R-:W0:Y:S01]  /*0010*/  S2R R8, SR_TID.Y ;  /* 0x0000000000087919 */ /* 0x000e220000002200 */
[----:B------:R-:W1:Y:S01]  /*0020*/  LDCU.64 UR6, c[0x0][0x390] ;  /* 0x00007200ff0677ac */ /* 0x000e620008000a00 */
[----:B------:R-:W0:Y:S01]  /*0030*/  S2R R9, SR_CTAID.Y ;  /* 0x0000000000097919 */ /* 0x000e220000002600 */
[----:B------:R-:W2:Y:S01]  /*0040*/  LDCU.64 UR4, c[0x0][0x358] ;  /* 0x00006b00ff0477ac */ /* 0x000ea20008000a00 */
[----:B------:R-:W3:Y:S01]  /*0050*/  S2R R7, SR_CTAID.X ;  /* 0x0000000000077919 */ /* 0x000ee20000002500 */
[----:B------:R-:W3:Y:S01]  /*0060*/  S2R R6, SR_TID.X ;  /* 0x0000000000067919 */ /* 0x000ee20000002100 */
[----:B0-----:R-:W-:-:S05]  /*0070*/  IMAD R5, R9, 0x20, R8 ;  /* 0x0000002009057824 */ /* 0x001fca00078e0208 */
[----:B-1----:R-:W-:Y:S01]  /*0080*/  ISETP.GE.AND P0, PT, R5, UR6, PT ;  /* 0x0000000605007c0c */ /* 0x002fe2000bf06270 */
[----:B---3--:R-:W-:-:S05]  /*0090*/  IMAD R0, R7, 0x20, R6 ;  /* 0x0000002007007824 */ /* 0x008fca00078e0206 */
[----:B------:R-:W-:-:S13]  /*00a0*/  ISETP.GE.OR P0, PT, R0, UR7, P0 ;  /* 0x0000000700007c0c */ /* 0x000fda0008706670 */
[----:B------:R-:W0:Y:S01]  /*00b0*/  @!P0 LDC.64 R2, c[0x0][0x380] ;  /* 0x0000e000ff028b82 */ /* 0x000e220000000a00 */
[----:B------:R-:W-:-:S04]  /*00c0*/  @!P0 IMAD R5, R5, UR7, R0 ;  /* 0x0000000705058c24 */ /* 0x000fc8000f8e0200 */
[----:B0-----:R-:W-:-:S06]  /*00d0*/  @!P0 IMAD.WIDE R2, R5, 0x4, R2 ;  /* 0x0000000405028825 */ /* 0x001fcc00078e0202 */
[----:B--2---:R-:W2:Y:S01]  /*00e0*/  @!P0 LDG.E.CONSTANT R2, desc[UR4][R2.64] ;  /* 0x0000000402028981 */ /* 0x004ea2000c1e9900 */
[----:B------:R-:W-:Y:S01]  /*00f0*/  @!P0 MOV R0, 0x400 ;  /* 0x0000040000008802 */ /* 0x000fe20000000f00 */
[----:B------:R-:W-:Y:S01]  /*0100*/  IMAD R4, R9, 0x20, R6 ;  /* 0x0000002009047824 */ /* 0x000fe200078e0206 */
[----:B------:R-:W-:Y:S01]  /*0110*/  LEA R7, R7, R8, 0x5 ;  /* 0x0000000807077211 */ /* 0x000fe200078e28ff */
[----:B------:R-:W0:Y:S03]  /*0120*/  @!P0 S2R R5, SR_CgaCtaId ;  /* 0x0000000000058919 */ /* 0x000e260000008800 */
[----:B------:R-:W-:-:S04]  /*0130*/  ISETP.GE.AND P1, PT, R7, UR7, PT ;  /* 0x0000000707007c0c */ /* 0x000fc8000bf26270 */
[----:B------:R-:W-:Y:S02]  /*0140*/  ISETP.GE.OR P1, PT, R4, UR6, P1 ;  /* 0x0000000604007c0c */ /* 0x000fe40008f26670 */
[----:B0-----:R-:W-:-:S05]  /*0150*/  @!P0 LEA R0, R5, R0, 0x18 ;  /* 0x0000000005008211 */ /* 0x001fca00078ec0ff */
[----:B------:R-:W-:-:S05]  /*0160*/  @!P0 IMAD R0, R8, 0x84, R0 ;  /* 0x0000008408008824 */ /* 0x000fca00078e0200 */
[----:B------:R-:W-:-:S05]  /*0170*/  @!P0 LEA R5, R6, R0, 0x2 ;  /* 0x0000000006058211 */ /* 0x000fca00078e10ff */
[----:B--2---:R0:W-:Y:S01]  /*0180*/  @!P0 STS [R5], R2 ;  /* 0x0000000205008388 */ /* 0x0041e20000000800 */
[----:B------:R-:W-:Y:S06]  /*0190*/  BAR.SYNC.DEFER_BLOCKING 0x0 ;  /* 0x0000000000007b1d */ /* 0x000fec0000010000 */
[----:B------:R-:W-:Y:S05]  /*01a0*/  @P1 EXIT ;  /* 0x000000000000194d */ /* 0x000fea0003800000 */
[----:B------:R-:W1:Y:S01]  /*01b0*/  S2R R3, SR_CgaCtaId ;  /* 0x0000000000037919 */ /* 0x000e620000008800 */
[----:B------:R-:W-:Y:S01]  /*01c0*/  MOV R0, 0x400 ;  /* 0x0000040000007802 */ /* 0x000fe20000000f00 */
[----:B------:R-:W-:-:S03]  /*01d0*/  IMAD R7, R7, UR6, R4 ;  /* 0x0000000607077c24 */ /* 0x000fc6000f8e0204 */
[----:B-1----:R-:W-:-:S05]  /*01e0*/  LEA R3, R3, R0, 0x18 ;  /* 0x0000000003037211 */ /* 0x002fca00078ec0ff */
[----:B------:R-:W-:Y:S02]  /*01f0*/  IMAD R0, R6, 0x84, R3 ;  /* 0x0000008406007824 */ /* 0x000fe400078e0203 */
[----:B0-----:R-:W0:Y:S02]  /*0200*/  LDC.64 R2, c[0x0][0x388] ;  /* 0x0000e200ff027b82 */ /* 0x001e240000000a00 */
[----:B------:R-:W-:-:S05]  /*0210*/  IMAD R0, R8, 0x4, R0 ;  /* 0x0000000408007824 */ /* 0x000fca00078e0200 */
[----:B------:R-:W1:Y:S01]  /*0220*/  LDS R5, [R0] ;  /* 0x0000000000057984 */ /* 0x000e620000000800 */
[----:B0-----:R-:W-:-:S05]  /*0230*/  IMAD.WIDE R2, R7, 0x4, R2 ;  /* 0x0000000407027825 */ /* 0x001fca00078e0202 */
[----:B-1----:R-:W-:Y:S01]  /*0240*/  STG.E desc[UR4][R2.64], R5 ;  /* 0x0000000502007986 */ /* 0x002fe2000c101904 */
[----:B------:R-:W-:Y:S05]  /*0250*/  EXIT ;  /* 0x000000000000794d */ /* 0x000fea0003800000 */
.L_x_0:
[----:B------:R-:W-:-:S00]  /*0260*/  BRA `(.L_x_0) ;  /* 0xfffffffc00fc7947 */ /* 0x000fc0000383ffff */
[----:B------:R-:W-:-:S00]  /*0270*/  NOP ;  /* 0x0000000000007918 */ /* 0x000fc00000000000 */
        /* <DEDUP_REMOVED lines=8> */
.L_x_1:


//--------------------- .nv.shared._Z23shared_transpose_kernelPKfPfii --------------------------
	.section	.nv.shared._Z23shared_transpose_kernelPKfPfii,"aw",@nobits
	.sectionflags	@""
	.align	4
.nv.shared._Z23shared_transpose_kernelPKfPfii:
	.zero		5248


//--------------------- .nv.shared.reserved.0     --------------------------
	.section	.nv.shared.reserved.0,"aw",@nobits
	.weak		__nv_reservedSMEM_offset_0_alias
	.size		__nv_reservedSMEM_offset_0_alias, 0, 64
	.other		__nv_reservedSMEM_offset_0_alias,@"STO_CUDA_RESERVED_SHARED STV_DEFAULT"
__nv_reservedSMEM_offset_0_alias:
	.zero		0
	.zero		64


//--------------------- .nv.constant0._Z23shared_transpose_kernelPKfPfii --------------------------
	.section	.nv.constant0._Z23shared_transpose_kernelPKfPfii,"a",@progbits
	.sectionflags	@""
	.align	4
.nv.constant0._Z23shared_transpose_kernelPKfPfii:
	.zero		920


//--------------------- SYMBOLS --------------------------

	.type		.nv.reservedSmem.offset0,@object
	.size		.nv.reservedSmem.offset0,0x4
	.type		.nv.reservedSmem.cap,@object
	.size		.nv.reservedSmem.cap,0x4
